//
// Generated by NVIDIA NVVM Compiler
//
// Compiler Build ID: CL-36424714
// Cuda compilation tools, release 13.0, V13.0.88
// Based on NVVM 20.0.0
//

.version 9.0
.target sm_100
.address_size 64

	// .globl	default_function_kernel

.visible .entry default_function_kernel(
	.param .u64 .ptr .align 1 default_function_kernel_param_0,
	.param .u64 .ptr .align 1 default_function_kernel_param_1,
	.param .u64 .ptr .align 1 default_function_kernel_param_2,
	.param .u64 .ptr .align 1 default_function_kernel_param_3
)
.maxntid 28
{
	.reg .pred 	%p<3>;
	.reg .b32 	%r<18>;
	.reg .b32 	%f<5>;
	.reg .b64 	%rd<15>;

	ld.param.u64 	%rd1, [default_function_kernel_param_0];
	ld.param.u64 	%rd2, [default_function_kernel_param_1];
	ld.param.u64 	%rd3, [default_function_kernel_param_2];
	ld.param.u64 	%rd4, [default_function_kernel_param_3];
	cvta.to.global.u64 	%rd5, %rd2;
	cvta.to.global.u64 	%rd6, %rd3;
	cvta.to.global.u64 	%rd7, %rd1;
	cvta.to.global.u64 	%rd8, %rd4;
	mov.u32 	%r1, %ctaid.x;
	mov.u32 	%r2, %tid.x;
	mad.lo.s32 	%r3, %r1, 28, %r2;
	mul.wide.u32 	%rd9, %r3, 4;
	add.s64 	%rd10, %rd8, %rd9;
	ld.global.nc.f32 	%f1, [%rd10];
	mul.hi.u32 	%r4, %r1, -1600085855;
	shr.u32 	%r5, %r4, 5;
	mul.lo.s32 	%r6, %r5, 51;
	sub.s32 	%r7, %r1, %r6;
	shl.b32 	%r8, %r7, 1;
	setp.gt.u32 	%p1, %r2, 13;
	selp.u32 	%r9, 1, 0, %p1;
	or.b32  	%r10, %r8, %r9;
	setp.gt.u32 	%p2, %r10, 50;
	selp.b32 	%r11, 3, 0, %p2;
	mad.lo.s32 	%r12, %r1, -27, %r3;
	mul.hi.u32 	%r13, %r12, -1431655765;
	shr.u32 	%r14, %r13, 1;
	mul.lo.s32 	%r15, %r14, 3;
	sub.s32 	%r16, %r12, %r15;
	add.s32 	%r17, %r11, %r16;
	mul.wide.u32 	%rd11, %r17, 4;
	add.s64 	%rd12, %rd7, %rd11;
	ld.global.nc.f32 	%f2, [%rd12];
	add.s64 	%rd13, %rd6, %rd11;
	ld.global.nc.f32 	%f3, [%rd13];
	fma.rn.f32 	%f4, %f1, %f2, %f3;
	add.s64 	%rd14, %rd5, %rd9;
	st.global.f32 	[%rd14], %f4;
	ret;

}


// ===== COMPILED SASS (sm_100) =====

	.target	sm_100

	.elftype	@"ET_EXEC"


//--------------------- .note.nv.tkinfo           --------------------------
	.section	.note.nv.tkinfo,"",@"SHT_NOTE"
	.sectionflags	@"SHF_NOTE_NV_TKINFO"
	.tkinfo
        /*0018*/ 	.word	0x00000002
        /*0030*/ 	.string	""
        /*0030*/ 	.string	"ptxas"
        /*0030*/ 	.string	"Cuda compilation tools, release 13.0, V13.0.88"
        /*0030*/ 	.string	"Build cuda_13.0.r13.0/compiler.36424714_0"
        /*0030*/ 	.string	"-arch sm_100 -m 64 "



//--------------------- .note.nv.cuinfo           --------------------------
	.section	.note.nv.cuinfo,"",@"SHT_NOTE"
	.sectionflags	@"SHF_NOTE_NV_CUINFO"
        /*0018*/ 	.short	0x0002
        /*001a*/ 	.short	0x0064
        /*001c*/ 	.short	0x0082
	.zero		2


//--------------------- .nv.info                  --------------------------
	.section	.nv.info,"",@"SHT_CUDA_INFO"
	.align	4


	//----- nvinfo : EIATTR_REGCOUNT
	.align		4
        /*0000*/ 	.byte	0x04, 0x2f
        /*0002*/ 	.short	(.L_1 - .L_0)
	.align		4
.L_0:
        /*0004*/ 	.word	index@(default_function_kernel)
        /*0008*/ 	.word	0x00000010


	//----- nvinfo : EIATTR_FRAME_SIZE
	.align		4
.L_1:
        /*000c*/ 	.byte	0x04, 0x11
        /*000e*/ 	.short	(.L_3 - .L_2)
	.align		4
.L_2:
        /*0010*/ 	.word	index@(default_function_kernel)
        /*0014*/ 	.word	0x00000000


	//----- nvinfo : EIATTR_MIN_STACK_SIZE
	.align		4
.L_3:
        /*0018*/ 	.byte	0x04, 0x12
        /*001a*/ 	.short	(.L_5 - .L_4)
	.align		4
.L_4:
        /*001c*/ 	.word	index@(default_function_kernel)
        /*0020*/ 	.word	0x00000000
.L_5:


//--------------------- .nv.compat                --------------------------
	.section	.nv.compat,"",@"SHT_CUDA_COMPAT_INFO"
	.align	4
        /*0000*/ 	.byte	0x02, 0x09, 0x00, 0x00, 0x02, 0x02, 0x01, 0x00, 0x02, 0x05, 0x05, 0x00, 0x03, 0x07, 0x01, 0x01
        /*0010*/ 	.byte	0x02, 0x03, 0x00, 0x00, 0x02, 0x06, 0x01, 0x00, 0x04, 0x0b, 0x08, 0x00, 0x09, 0x00, 0x00, 0x00
        /*0020*/ 	.byte	0x00, 0x00, 0x00, 0x00


//--------------------- .nv.info.default_function_kernel --------------------------
	.section	.nv.info.default_function_kernel,"",@"SHT_CUDA_INFO"
	.sectionflags	@""
	.align	4


	//----- nvinfo : EIATTR_CUDA_API_VERSION
	.align		4
        /*0000*/ 	.byte	0x04, 0x37
        /*0002*/ 	.short	(.L_7 - .L_6)
.L_6:
        /*0004*/ 	.word	0x00000082


	//----- nvinfo : EIATTR_KPARAM_INFO
	.align		4
.L_7:
        /*0008*/ 	.byte	0x04, 0x17
        /*000a*/ 	.short	(.L_9 - .L_8)
.L_8:
        /*000c*/ 	.word	0x00000000
        /*0010*/ 	.short	0x0003
        /*0012*/ 	.short	0x0018
        /*0014*/ 	.byte	0x00, 0xf5, 0x21, 0x00


	//----- nvinfo : EIATTR_KPARAM_INFO
	.align		4
.L_9:
        /*0018*/ 	.byte	0x04, 0x17
        /*001a*/ 	.short	(.L_11 - .L_10)
.L_10:
        /*001c*/ 	.word	0x00000000
        /*0020*/ 	.short	0x0002
        /*0022*/ 	.short	0x0010
        /*0024*/ 	.byte	0x00, 0xf5, 0x21, 0x00


	//----- nvinfo : EIATTR_KPARAM_INFO
	.align		4
.L_11:
        /*0028*/ 	.byte	0x04, 0x17
        /*002a*/ 	.short	(.L_13 - .L_12)
.L_12:
        /*002c*/ 	.word	0x00000000
        /*0030*/ 	.short	0x0001
        /*0032*/ 	.short	0x0008
        /*0034*/ 	.byte	0x00, 0xf5, 0x21, 0x00


	//----- nvinfo : EIATTR_KPARAM_INFO
	.align		4
.L_13:
        /*0038*/ 	.byte	0x04, 0x17
        /*003a*/ 	.short	(.L_15 - .L_14)
.L_14:
        /*003c*/ 	.word	0x00000000
        /*0040*/ 	.short	0x0000
        /*0042*/ 	.short	0x0000
        /*0044*/ 	.byte	0x00, 0xf5, 0x21, 0x00


	//----- nvinfo : EIATTR_SPARSE_MMA_MASK
	.align		4
.L_15:
        /*0048*/ 	.byte	0x03, 0x50
        /*004a*/ 	.short	0x0000


	//----- nvinfo : EIATTR_MAXREG_COUNT
	.align		4
        /*004c*/ 	.byte	0x03, 0x1b
        /*004e*/ 	.short	0x00ff


	//----- nvinfo : EIATTR_MERCURY_ISA_VERSION
	.align		4
        /*0050*/ 	.byte	0x03, 0x5f
        /*0052*/ 	.short	0x0101


	//----- nvinfo : EIATTR_VRC_CTA_INIT_COUNT
	.align		4
        /*0054*/ 	.byte	0x02, 0x4a
	.zero		1
	.zero		1


	//----- nvinfo : EIATTR_EXIT_INSTR_OFFSETS
	.align		4
        /*0058*/ 	.byte	0x04, 0x1c
        /*005a*/ 	.short	(.L_17 - .L_16)


	//   ....[0]....
.L_16:
        /*005c*/ 	.word	0x000001f0


	//----- nvinfo : EIATTR_MAX_THREADS
	.align		4
.L_17:
        /*0060*/ 	.byte	0x04, 0x05
        /*0062*/ 	.short	(.L_19 - .L_18)
.L_18:
        /*0064*/ 	.word	0x0000001c
        /*0068*/ 	.word	0x00000001
        /*006c*/ 	.word	0x00000001


	//----- nvinfo : EIATTR_CBANK_PARAM_SIZE
	.align		4
.L_19:
        /*0070*/ 	.byte	0x03, 0x19
        /*0072*/ 	.short	0x0020


	//----- nvinfo : EIATTR_PARAM_CBANK
	.align		4
        /*0074*/ 	.byte	0x04, 0x0a
        /*0076*/ 	.short	(.L_21 - .L_20)
	.align		4
.L_20:
        /*0078*/ 	.word	index@(.nv.constant0.default_function_kernel)
        /*007c*/ 	.short	0x0380
        /*007e*/ 	.short	0x0020


	//----- nvinfo : EIATTR_SW_WAR
	.align		4
.L_21:
        /*0080*/ 	.byte	0x04, 0x36
        /*0082*/ 	.short	(.L_23 - .L_22)
.L_22:
        /*0084*/ 	.word	0x00000008
.L_23:


//--------------------- .nv.callgraph             --------------------------
	.section	.nv.callgraph,"",@"SHT_CUDA_CALLGRAPH"
	.align	4
	.sectionentsize	8
	.align		4
        /*0000*/ 	.word	0x00000000
	.align		4
        /*0004*/ 	.word	0xffffffff
	.align		4
        /*0008*/ 	.word	0x00000000
	.align		4
        /*000c*/ 	.word	0xfffffffe
	.align		4
        /*0010*/ 	.word	0x00000000
	.align		4
        /*0014*/ 	.word	0xfffffffd
	.align		4
        /*0018*/ 	.word	0x00000000
	.align		4
        /*001c*/ 	.word	0xfffffffc


//--------------------- .text.default_function_kernel --------------------------
	.section	.text.default_function_kernel,"ax",@progbits
	.align	128
        .global         default_function_kernel
        .type           default_function_kernel,@function
        .size           default_function_kernel,(.L_x_1 - default_function_kernel)
        .other          default_function_kernel,@"STO_CUDA_ENTRY STV_DEFAULT"
default_function_kernel:
.text.default_function_kernel:
[----:B------:R-:W-:Y:S01]  /*0000*/  LDC R1, c[0x0][0x37c] ;  /* 0x0000df00ff017b82 */ /* 0x000fe20000000800 */
[----:B------:R-:W0:Y:S07]  /*0010*/  S2R R2, SR_CTAID.X ;  /* 0x0000000000027919 */ /* 0x000e2e0000002500 */
[----:B------:R-:W1:Y:S01]  /*0020*/  LDC.64 R4, c[0x0][0x380] ;  /* 0x0000e000ff047b82 */ /* 0x000e620000000a00 */
[----:B------:R-:W2:Y:S01]  /*0030*/  LDCU.64 UR4, c[0x0][0x358] ;  /* 0x00006b00ff0477ac */ /* 0x000ea20008000a00 */
[----:B------:R-:W3:Y:S06]  /*0040*/  S2R R3, SR_TID.X ;  /* 0x0000000000037919 */ /* 0x000eec0000002100 */
[----:B------:R-:W4:Y:S01]  /*0050*/  LDC.64 R6, c[0x0][0x390] ;  /* 0x0000e400ff067b82 */ /* 0x000f220000000a00 */
[----:B0-----:R-:W-:Y:S01]  /*0060*/  IMAD.HI.U32 R0, R2, -0x5f5f5f5f, RZ ;  /* 0xa0a0a0a102007827 */ /* 0x001fe200078e00ff */
[----:B---3--:R-:W-:-:S03]  /*0070*/  ISETP.GT.U32.AND P0, PT, R3, 0xd, PT ;  /* 0x0000000d0300780c */ /* 0x008fc60003f04070 */
[C---:B------:R-:W-:Y:S01]  /*0080*/  IMAD R11, R2.reuse, 0x1c, R3 ;  /* 0x0000001c020b7824 */ /* 0x040fe200078e0203 */
[----:B------:R-:W-:Y:S02]  /*0090*/  SHF.R.U32.HI R0, RZ, 0x5, R0 ;  /* 0x00000005ff007819 */ /* 0x000fe40000011600 */
[----:B------:R-:W-:Y:S01]  /*00a0*/  SEL R9, RZ, 0x1, !P0 ;  /* 0x00000001ff097807 */ /* 0x000fe20004000000 */
[----:B------:R-:W-:Y:S02]  /*00b0*/  IMAD R8, R2, -0x1b, R11 ;  /* 0xffffffe502087824 */ /* 0x000fe400078e020b */
[----:B------:R-:W-:Y:S02]  /*00c0*/  IMAD R0, R0, -0x33, R2 ;  /* 0xffffffcd00007824 */ /* 0x000fe400078e0202 */
[----:B------:R-:W0:Y:S01]  /*00d0*/  LDC.64 R2, c[0x0][0x398] ;  /* 0x0000e600ff027b82 */ /* 0x000e220000000a00 */
[----:B------:R-:W-:Y:S02]  /*00e0*/  IMAD.HI.U32 R10, R8, -0x55555555, RZ ;  /* 0xaaaaaaab080a7827 */ /* 0x000fe400078e00ff */
[----:B------:R-:W-:-:S03]  /*00f0*/  LEA R0, R0, R9, 0x1 ;  /* 0x0000000900007211 */ /* 0x000fc600078e08ff */
[----:B------:R-:W-:Y:S02]  /*0100*/  SHF.R.U32.HI R9, RZ, 0x1, R10 ;  /* 0x00000001ff097819 */ /* 0x000fe4000001160a */
[----:B------:R-:W-:-:S03]  /*0110*/  ISETP.GT.U32.AND P0, PT, R0, 0x32, PT ;  /* 0x000000320000780c */ /* 0x000fc60003f04070 */
[----:B------:R-:W-:-:S05]  /*0120*/  IMAD R9, R9, -0x3, R8 ;  /* 0xfffffffd09097824 */ /* 0x000fca00078e0208 */
[----:B------:R-:W-:-:S05]  /*0130*/  IADD3 R13, PT, PT, R9, 0x3, RZ ;  /* 0x00000003090d7810 */ /* 0x000fca0007ffe0ff */
[----:B------:R-:W-:Y:S02]  /*0140*/  @!P0 IADD3 R13, PT, PT, R9, RZ, RZ ;  /* 0x000000ff090d8210 */ /* 0x000fe40007ffe0ff */
[----:B------:R-:W3:Y:S01]  /*0150*/  LDC.64 R8, c[0x0][0x388] ;  /* 0x0000e200ff087b82 */ /* 0x000ee20000000a00 */
[----:B0-----:R-:W-:-:S04]  /*0160*/  IMAD.WIDE.U32 R2, R11, 0x4, R2 ;  /* 0x000000040b027825 */ /* 0x001fc800078e0002 */
[C---:B-1----:R-:W-:Y:S02]  /*0170*/  IMAD.WIDE.U32 R4, R13.reuse, 0x4, R4 ;  /* 0x000000040d047825 */ /* 0x042fe400078e0004 */
[----:B--2---:R-:W2:Y:S02]  /*0180*/  LDG.E.CONSTANT R2, desc[UR4][R2.64] ;  /* 0x0000000402027981 */ /* 0x004ea4000c1e9900 */
[----:B----4-:R-:W-:Y:S02]  /*0190*/  IMAD.WIDE.U32 R6, R13, 0x4, R6 ;  /* 0x000000040d067825 */ /* 0x010fe400078e0006 */
[----:B------:R-:W2:Y:S04]  /*01a0*/  LDG.E.CONSTANT R5, desc[UR4][R4.64] ;  /* 0x0000000404057981 */ /* 0x000ea8000c1e9900 */
[----:B------:R-:W2:Y:S01]  /*01b0*/  LDG.E.CONSTANT R7, desc[UR4][R6.64] ;  /* 0x0000000406077981 */ /* 0x000ea2000c1e9900 */
[----:B---3--:R-:W-:-:S04]  /*01c0*/  IMAD.WIDE.U32 R8, R11, 0x4, R8 ;  /* 0x000000040b087825 */ /* 0x008fc800078e0008 */
[----:B--2---:R-:W-:-:S05]  /*01d0*/  FFMA R11, R2, R5, R7 ;  /* 0x00000005020b7223 */ /* 0x004fca0000000007 */
[----:B------:R-:W-:Y:S01]  /*01e0*/  STG.E desc[UR4][R8.64], R11 ;  /* 0x0000000b08007986 */ /* 0x000fe2000c101904 */
[----:B------:R-:W-:Y:S05]  /*01f0*/  EXIT ;  /* 0x000000000000794d */ /* 0x000fea0003800000 */
.L_x_0:
[----:B------:R-:W-:-:S00]  /*0200*/  BRA `(.L_x_0) ;  /* 0xfffffffc00fc7947 */ /* 0x000fc0000383ffff */
[----:B------:R-:W-:-:S00]  /*0210*/  NOP ;  /* 0x0000000000007918 */ /* 0x000fc00000000000 */
        /* <DEDUP_REMOVED lines=14> */
.L_x_1:


//--------------------- .nv.shared.reserved.0     --------------------------
	.section	.nv.shared.reserved.0,"aw",@nobits
	.weak		__nv_reservedSMEM_offset_0_alias
	.size		__nv_reservedSMEM_offset_0_alias, 0, 64
	.other		__nv_reservedSMEM_offset_0_alias,@"STO_CUDA_RESERVED_SHARED STV_DEFAULT"
__nv_reservedSMEM_offset_0_alias:
	.zero		0
	.zero		64


//--------------------- .nv.constant0.default_function_kernel --------------------------
	.section	.nv.constant0.default_function_kernel,"a",@progbits
	.sectionflags	@""
	.align	4
.nv.constant0.default_function_kernel:
	.zero		928


//--------------------- SYMBOLS --------------------------

	.type		.nv.reservedSmem.offset0,@object
	.size		.nv.reservedSmem.offset0,0x4
